//
// Generated by NVIDIA NVVM Compiler
//
// Compiler Build ID: CL-36424714
// Cuda compilation tools, release 13.0, V13.0.88
// Based on NVVM 20.0.0
//

.version 9.0
.target sm_100
.address_size 64

	// .globl	_Z6warmupPfS_ii

.visible .entry _Z6warmupPfS_ii(
	.param .u64 .ptr .align 1 _Z6warmupPfS_ii_param_0,
	.param .u64 .ptr .align 1 _Z6warmupPfS_ii_param_1,
	.param .u32 _Z6warmupPfS_ii_param_2,
	.param .u32 _Z6warmupPfS_ii_param_3
)
{
	.reg .pred 	%p<2>;
	.reg .b32 	%r<8>;
	.reg .b32 	%f<2>;
	.reg .b64 	%rd<9>;

	ld.param.u64 	%rd1, [_Z6warmupPfS_ii_param_0];
	ld.param.u64 	%rd2, [_Z6warmupPfS_ii_param_1];
	ld.param.u32 	%r3, [_Z6warmupPfS_ii_param_2];
	ld.param.u32 	%r4, [_Z6warmupPfS_ii_param_3];
	mov.u32 	%r5, %ntid.x;
	mov.u32 	%r6, %ctaid.x;
	mov.u32 	%r7, %tid.x;
	mad.lo.s32 	%r1, %r5, %r6, %r7;
	add.s32 	%r2, %r4, %r1;
	setp.ge.u32 	%p1, %r2, %r3;
	@%p1 bra 	$L__BB0_2;
	cvta.to.global.u64 	%rd3, %rd1;
	cvta.to.global.u64 	%rd4, %rd2;
	mul.wide.u32 	%rd5, %r2, 4;
	add.s64 	%rd6, %rd3, %rd5;
	ld.global.f32 	%f1, [%rd6];
	mul.wide.u32 	%rd7, %r1, 4;
	add.s64 	%rd8, %rd4, %rd7;
	st.global.f32 	[%rd8], %f1;
$L__BB0_2:
	ret;

}
	// .globl	_Z10readOffsetPfS_ii
.visible .entry _Z10readOffsetPfS_ii(
	.param .u64 .ptr .align 1 _Z10readOffsetPfS_ii_param_0,
	.param .u64 .ptr .align 1 _Z10readOffsetPfS_ii_param_1,
	.param .u32 _Z10readOffsetPfS_ii_param_2,
	.param .u32 _Z10readOffsetPfS_ii_param_3
)
{
	.reg .pred 	%p<2>;
	.reg .b32 	%r<8>;
	.reg .b32 	%f<2>;
	.reg .b64 	%rd<9>;

	ld.param.u64 	%rd1, [_Z10readOffsetPfS_ii_param_0];
	ld.param.u64 	%rd2, [_Z10readOffsetPfS_ii_param_1];
	ld.param.u32 	%r3, [_Z10readOffsetPfS_ii_param_2];
	ld.param.u32 	%r4, [_Z10readOffsetPfS_ii_param_3];
	mov.u32 	%r5, %ntid.x;
	mov.u32 	%r6, %ctaid.x;
	mov.u32 	%r7, %tid.x;
	mad.lo.s32 	%r1, %r5, %r6, %r7;
	add.s32 	%r2, %r4, %r1;
	setp.ge.u32 	%p1, %r2, %r3;
	@%p1 bra 	$L__BB1_2;
	cvta.to.global.u64 	%rd3, %rd1;
	cvta.to.global.u64 	%rd4, %rd2;
	mul.wide.u32 	%rd5, %r2, 4;
	add.s64 	%rd6, %rd3, %rd5;
	ld.global.f32 	%f1, [%rd6];
	mul.wide.u32 	%rd7, %r1, 4;
	add.s64 	%rd8, %rd4, %rd7;
	st.global.f32 	[%rd8], %f1;
$L__BB1_2:
	ret;

}
	// .globl	_Z17readOffsetUnroll4PfS_ii
.visible .entry _Z17readOffsetUnroll4PfS_ii(
	.param .u64 .ptr .align 1 _Z17readOffsetUnroll4PfS_ii_param_0,
	.param .u64 .ptr .align 1 _Z17readOffsetUnroll4PfS_ii_param_1,
	.param .u32 _Z17readOffsetUnroll4PfS_ii_param_2,
	.param .u32 _Z17readOffsetUnroll4PfS_ii_param_3
)
{
	.reg .pred 	%p<2>;
	.reg .b32 	%r<15>;
	.reg .b32 	%f<5>;
	.reg .b64 	%rd<21>;

	ld.param.u64 	%rd1, [_Z17readOffsetUnroll4PfS_ii_param_0];
	ld.param.u64 	%rd2, [_Z17readOffsetUnroll4PfS_ii_param_1];
	ld.param.u32 	%r5, [_Z17readOffsetUnroll4PfS_ii_param_2];
	ld.param.u32 	%r6, [_Z17readOffsetUnroll4PfS_ii_param_3];
	mov.u32 	%r1, %ntid.x;
	mov.u32 	%r7, %ctaid.x;
	mov.u32 	%r8, %tid.x;
	mad.lo.s32 	%r2, %r1, %r7, %r8;
	add.s32 	%r3, %r6, %r2;
	mad.lo.s32 	%r4, %r1, 3, %r3;
	setp.ge.u32 	%p1, %r4, %r5;
	@%p1 bra 	$L__BB2_2;
	cvta.to.global.u64 	%rd3, %rd1;
	cvta.to.global.u64 	%rd4, %rd2;
	mul.wide.u32 	%rd5, %r3, 4;
	add.s64 	%rd6, %rd3, %rd5;
	ld.global.f32 	%f1, [%rd6];
	mul.wide.u32 	%rd7, %r2, 4;
	add.s64 	%rd8, %rd4, %rd7;
	st.global.f32 	[%rd8], %f1;
	shl.b32 	%r9, %r1, 1;
	sub.s32 	%r10, %r4, %r9;
	mul.wide.u32 	%rd9, %r10, 4;
	add.s64 	%rd10, %rd3, %rd9;
	ld.global.f32 	%f2, [%rd10];
	add.s32 	%r11, %r2, %r1;
	mul.wide.u32 	%rd11, %r11, 4;
	add.s64 	%rd12, %rd4, %rd11;
	st.global.f32 	[%rd12], %f2;
	add.s32 	%r12, %r10, %r1;
	mul.wide.u32 	%rd13, %r12, 4;
	add.s64 	%rd14, %rd3, %rd13;
	ld.global.f32 	%f3, [%rd14];
	add.s32 	%r13, %r11, %r1;
	mul.wide.u32 	%rd15, %r13, 4;
	add.s64 	%rd16, %rd4, %rd15;
	st.global.f32 	[%rd16], %f3;
	mul.wide.u32 	%rd17, %r4, 4;
	add.s64 	%rd18, %rd3, %rd17;
	ld.global.f32 	%f4, [%rd18];
	add.s32 	%r14, %r13, %r1;
	mul.wide.u32 	%rd19, %r14, 4;
	add.s64 	%rd20, %rd4, %rd19;
	st.global.f32 	[%rd20], %f4;
$L__BB2_2:
	ret;

}


// ===== COMPILED SASS (sm_100) =====

	.target	sm_100

	.elftype	@"ET_EXEC"


//--------------------- .note.nv.tkinfo           --------------------------
	.section	.note.nv.tkinfo,"",@"SHT_NOTE"
	.sectionflags	@"SHF_NOTE_NV_TKINFO"
	.tkinfo
        /*0018*/ 	.word	0x00000002
        /*0030*/ 	.string	""
        /*0030*/ 	.string	"ptxas"
        /*0030*/ 	.string	"Cuda compilation tools, release 13.0, V13.0.88"
        /*0030*/ 	.string	"Build cuda_13.0.r13.0/compiler.36424714_0"
        /*0030*/ 	.string	"-arch sm_100 -m 64 "



//--------------------- .note.nv.cuinfo           --------------------------
	.section	.note.nv.cuinfo,"",@"SHT_NOTE"
	.sectionflags	@"SHF_NOTE_NV_CUINFO"
        /*0018*/ 	.short	0x0002
        /*001a*/ 	.short	0x0064
        /*001c*/ 	.short	0x0082
	.zero		2


//--------------------- .nv.info                  --------------------------
	.section	.nv.info,"",@"SHT_CUDA_INFO"
	.align	4


	//----- nvinfo : EIATTR_REGCOUNT
	.align		4
        /*0000*/ 	.byte	0x04, 0x2f
        /*0002*/ 	.short	(.L_1 - .L_0)
	.align		4
.L_0:
        /*0004*/ 	.word	index@(_Z6warmupPfS_ii)
        /*0008*/ 	.word	0x0000000a


	//----- nvinfo : EIATTR_FRAME_SIZE
	.align		4
.L_1:
        /*000c*/ 	.byte	0x04, 0x11
        /*000e*/ 	.short	(.L_3 - .L_2)
	.align		4
.L_2:
        /*0010*/ 	.word	index@(_Z6warmupPfS_ii)
        /*0014*/ 	.word	0x00000000


	//----- nvinfo : EIATTR_REGCOUNT
	.align		4
.L_3:
        /*0018*/ 	.byte	0x04, 0x2f
        /*001a*/ 	.short	(.L_5 - .L_4)
	.align		4
.L_4:
        /*001c*/ 	.word	index@(_Z10readOffsetPfS_ii)
        /*0020*/ 	.word	0x0000000a


	//----- nvinfo : EIATTR_FRAME_SIZE
	.align		4
.L_5:
        /*0024*/ 	.byte	0x04, 0x11
        /*0026*/ 	.short	(.L_7 - .L_6)
	.align		4
.L_6:
        /*0028*/ 	.word	index@(_Z10readOffsetPfS_ii)
        /*002c*/ 	.word	0x00000000


	//----- nvinfo : EIATTR_REGCOUNT
	.align		4
.L_7:
        /*0030*/ 	.byte	0x04, 0x2f
        /*0032*/ 	.short	(.L_9 - .L_8)
	.align		4
.L_8:
        /*0034*/ 	.word	index@(_Z17readOffsetUnroll4PfS_ii)
        /*0038*/ 	.word	0x00000018


	//----- nvinfo : EIATTR_FRAME_SIZE
	.align		4
.L_9:
        /*003c*/ 	.byte	0x04, 0x11
        /*003e*/ 	.short	(.L_11 - .L_10)
	.align		4
.L_10:
        /*0040*/ 	.word	index@(_Z17readOffsetUnroll4PfS_ii)
        /*0044*/ 	.word	0x00000000


	//----- nvinfo : EIATTR_MIN_STACK_SIZE
	.align		4
.L_11:
        /*0048*/ 	.byte	0x04, 0x12
        /*004a*/ 	.short	(.L_13 - .L_12)
	.align		4
.L_12:
        /*004c*/ 	.word	index@(_Z17readOffsetUnroll4PfS_ii)
        /*0050*/ 	.word	0x00000000


	//----- nvinfo : EIATTR_MIN_STACK_SIZE
	.align		4
.L_13:
        /*0054*/ 	.byte	0x04, 0x12
        /*0056*/ 	.short	(.L_15 - .L_14)
	.align		4
.L_14:
        /*0058*/ 	.word	index@(_Z10readOffsetPfS_ii)
        /*005c*/ 	.word	0x00000000


	//----- nvinfo : EIATTR_MIN_STACK_SIZE
	.align		4
.L_15:
        /*0060*/ 	.byte	0x04, 0x12
        /*0062*/ 	.short	(.L_17 - .L_16)
	.align		4
.L_16:
        /*0064*/ 	.word	index@(_Z6warmupPfS_ii)
        /*0068*/ 	.word	0x00000000
.L_17:


//--------------------- .nv.compat                --------------------------
	.section	.nv.compat,"",@"SHT_CUDA_COMPAT_INFO"
	.align	4
        /*0000*/ 	.byte	0x02, 0x09, 0x00, 0x00, 0x02, 0x02, 0x01, 0x00, 0x02, 0x05, 0x05, 0x00, 0x03, 0x07, 0x01, 0x01
        /*0010*/ 	.byte	0x02, 0x03, 0x00, 0x00, 0x02, 0x06, 0x01, 0x00, 0x04, 0x0b, 0x08, 0x00, 0x09, 0x00, 0x00, 0x00
        /*0020*/ 	.byte	0x00, 0x00, 0x00, 0x00


//--------------------- .nv.info._Z17readOffsetUnroll4PfS_ii --------------------------
	.section	.nv.info._Z17readOffsetUnroll4PfS_ii,"",@"SHT_CUDA_INFO"
	.sectionflags	@""
	.align	4


	//----- nvinfo : EIATTR_CUDA_API_VERSION
	.align		4
        /*0000*/ 	.byte	0x04, 0x37
        /*0002*/ 	.short	(.L_19 - .L_18)
.L_18:
        /*0004*/ 	.word	0x00000082


	//----- nvinfo : EIATTR_KPARAM_INFO
	.align		4
.L_19:
        /*0008*/ 	.byte	0x04, 0x17
        /*000a*/ 	.short	(.L_21 - .L_20)
.L_20:
        /*000c*/ 	.word	0x00000000
        /*0010*/ 	.short	0x0003
        /*0012*/ 	.short	0x0014
        /*0014*/ 	.byte	0x00, 0xf0, 0x11, 0x00


	//----- nvinfo : EIATTR_KPARAM_INFO
	.align		4
.L_21:
        /*0018*/ 	.byte	0x04, 0x17
        /*001a*/ 	.short	(.L_23 - .L_22)
.L_22:
        /*001c*/ 	.word	0x00000000
        /*0020*/ 	.short	0x0002
        /*0022*/ 	.short	0x0010
        /*0024*/ 	.byte	0x00, 0xf0, 0x11, 0x00


	//----- nvinfo : EIATTR_KPARAM_INFO
	.align		4
.L_23:
        /*0028*/ 	.byte	0x04, 0x17
        /*002a*/ 	.short	(.L_25 - .L_24)
.L_24:
        /*002c*/ 	.word	0x00000000
        /*0030*/ 	.short	0x0001
        /*0032*/ 	.short	0x0008
        /*0034*/ 	.byte	0x00, 0xf5, 0x21, 0x00


	//----- nvinfo : EIATTR_KPARAM_INFO
	.align		4
.L_25:
        /*0038*/ 	.byte	0x04, 0x17
        /*003a*/ 	.short	(.L_27 - .L_26)
.L_26:
        /*003c*/ 	.word	0x00000000
        /*0040*/ 	.short	0x0000
        /*0042*/ 	.short	0x0000
        /*0044*/ 	.byte	0x00, 0xf5, 0x21, 0x00


	//----- nvinfo : EIATTR_SPARSE_MMA_MASK
	.align		4
.L_27:
        /*0048*/ 	.byte	0x03, 0x50
        /*004a*/ 	.short	0x0000


	//----- nvinfo : EIATTR_MAXREG_COUNT
	.align		4
        /*004c*/ 	.byte	0x03, 0x1b
        /*004e*/ 	.short	0x00ff


	//----- nvinfo : EIATTR_MERCURY_ISA_VERSION
	.align		4
        /*0050*/ 	.byte	0x03, 0x5f
        /*0052*/ 	.short	0x0101


	//----- nvinfo : EIATTR_VRC_CTA_INIT_COUNT
	.align		4
        /*0054*/ 	.byte	0x02, 0x4a
	.zero		1
	.zero		1


	//----- nvinfo : EIATTR_EXIT_INSTR_OFFSETS
	.align		4
        /*0058*/ 	.byte	0x04, 0x1c
        /*005a*/ 	.short	(.L_29 - .L_28)


	//   ....[0]....
.L_28:
        /*005c*/ 	.word	0x00000090


	//   ....[1]....
        /*0060*/ 	.word	0x00000220


	//----- nvinfo : EIATTR_CBANK_PARAM_SIZE
	.align		4
.L_29:
        /*0064*/ 	.byte	0x03, 0x19
        /*0066*/ 	.short	0x0018


	//----- nvinfo : EIATTR_PARAM_CBANK
	.align		4
        /*0068*/ 	.byte	0x04, 0x0a
        /*006a*/ 	.short	(.L_31 - .L_30)
	.align		4
.L_30:
        /*006c*/ 	.word	index@(.nv.constant0._Z17readOffsetUnroll4PfS_ii)
        /*0070*/ 	.short	0x0380
        /*0072*/ 	.short	0x0018


	//----- nvinfo : EIATTR_SW_WAR
	.align		4
.L_31:
        /*0074*/ 	.byte	0x04, 0x36
        /*0076*/ 	.short	(.L_33 - .L_32)
.L_32:
        /*0078*/ 	.word	0x00000008
.L_33:


//--------------------- .nv.info._Z10readOffsetPfS_ii --------------------------
	.section	.nv.info._Z10readOffsetPfS_ii,"",@"SHT_CUDA_INFO"
	.sectionflags	@""
	.align	4


	//----- nvinfo : EIATTR_CUDA_API_VERSION
	.align		4
        /*0000*/ 	.byte	0x04, 0x37
        /*0002*/ 	.short	(.L_35 - .L_34)
.L_34:
        /*0004*/ 	.word	0x00000082


	//----- nvinfo : EIATTR_KPARAM_INFO
	.align		4
.L_35:
        /*0008*/ 	.byte	0x04, 0x17
        /*000a*/ 	.short	(.L_37 - .L_36)
.L_36:
        /*000c*/ 	.word	0x00000000
        /*0010*/ 	.short	0x0003
        /*0012*/ 	.short	0x0014
        /*0014*/ 	.byte	0x00, 0xf0, 0x11, 0x00


	//----- nvinfo : EIATTR_KPARAM_INFO
	.align		4
.L_37:
        /*0018*/ 	.byte	0x04, 0x17
        /*001a*/ 	.short	(.L_39 - .L_38)
.L_38:
        /*001c*/ 	.word	0x00000000
        /*0020*/ 	.short	0x0002
        /*0022*/ 	.short	0x0010
        /*0024*/ 	.byte	0x00, 0xf0, 0x11, 0x00


	//----- nvinfo : EIATTR_KPARAM_INFO
	.align		4
.L_39:
        /*0028*/ 	.byte	0x04, 0x17
        /*002a*/ 	.short	(.L_41 - .L_40)
.L_40:
        /*002c*/ 	.word	0x00000000
        /*0030*/ 	.short	0x0001
        /*0032*/ 	.short	0x0008
        /*0034*/ 	.byte	0x00, 0xf5, 0x21, 0x00


	//----- nvinfo : EIATTR_KPARAM_INFO
	.align		4
.L_41:
        /*0038*/ 	.byte	0x04, 0x17
        /*003a*/ 	.short	(.L_43 - .L_42)
.L_42:
        /*003c*/ 	.word	0x00000000
        /*0040*/ 	.short	0x0000
        /*0042*/ 	.short	0x0000
        /*0044*/ 	.byte	0x00, 0xf5, 0x21, 0x00


	//----- nvinfo : EIATTR_SPARSE_MMA_MASK
	.align		4
.L_43:
        /*0048*/ 	.byte	0x03, 0x50
        /*004a*/ 	.short	0x0000


	//----- nvinfo : EIATTR_MAXREG_COUNT
	.align		4
        /*004c*/ 	.byte	0x03, 0x1b
        /*004e*/ 	.short	0x00ff


	//----- nvinfo : EIATTR_MERCURY_ISA_VERSION
	.align		4
        /*0050*/ 	.byte	0x03, 0x5f
        /*0052*/ 	.short	0x0101


	//----- nvinfo : EIATTR_VRC_CTA_INIT_COUNT
	.align		4
        /*0054*/ 	.byte	0x02, 0x4a
	.zero		1
	.zero		1


	//----- nvinfo : EIATTR_EXIT_INSTR_OFFSETS
	.align		4
        /*0058*/ 	.byte	0x04, 0x1c
        /*005a*/ 	.short	(.L_45 - .L_44)


	//   ....[0]....
.L_44:
        /*005c*/ 	.word	0x00000080


	//   ....[1]....
        /*0060*/ 	.word	0x00000100


	//----- nvinfo : EIATTR_CBANK_PARAM_SIZE
	.align		4
.L_45:
        /*0064*/ 	.byte	0x03, 0x19
        /*0066*/ 	.short	0x0018


	//----- nvinfo : EIATTR_PARAM_CBANK
	.align		4
        /*0068*/ 	.byte	0x04, 0x0a
        /*006a*/ 	.short	(.L_47 - .L_46)
	.align		4
.L_46:
        /*006c*/ 	.word	index@(.nv.constant0._Z10readOffsetPfS_ii)
        /*0070*/ 	.short	0x0380
        /*0072*/ 	.short	0x0018


	//----- nvinfo : EIATTR_SW_WAR
	.align		4
.L_47:
        /*0074*/ 	.byte	0x04, 0x36
        /*0076*/ 	.short	(.L_49 - .L_48)
.L_48:
        /*0078*/ 	.word	0x00000008
.L_49:


//--------------------- .nv.info._Z6warmupPfS_ii  --------------------------
	.section	.nv.info._Z6warmupPfS_ii,"",@"SHT_CUDA_INFO"
	.sectionflags	@""
	.align	4


	//----- nvinfo : EIATTR_CUDA_API_VERSION
	.align		4
        /*0000*/ 	.byte	0x04, 0x37
        /*0002*/ 	.short	(.L_51 - .L_50)
.L_50:
        /*0004*/ 	.word	0x00000082


	//----- nvinfo : EIATTR_KPARAM_INFO
	.align		4
.L_51:
        /*0008*/ 	.byte	0x04, 0x17
        /*000a*/ 	.short	(.L_53 - .L_52)
.L_52:
        /*000c*/ 	.word	0x00000000
        /*0010*/ 	.short	0x0003
        /*0012*/ 	.short	0x0014
        /*0014*/ 	.byte	0x00, 0xf0, 0x11, 0x00


	//----- nvinfo : EIATTR_KPARAM_INFO
	.align		4
.L_53:
        /*0018*/ 	.byte	0x04, 0x17
        /*001a*/ 	.short	(.L_55 - .L_54)
.L_54:
        /*001c*/ 	.word	0x00000000
        /*0020*/ 	.short	0x0002
        /*0022*/ 	.short	0x0010
        /*0024*/ 	.byte	0x00, 0xf0, 0x11, 0x00


	//----- nvinfo : EIATTR_KPARAM_INFO
	.align		4
.L_55:
        /*0028*/ 	.byte	0x04, 0x17
        /*002a*/ 	.short	(.L_57 - .L_56)
.L_56:
        /*002c*/ 	.word	0x00000000
        /*0030*/ 	.short	0x0001
        /*0032*/ 	.short	0x0008
        /*0034*/ 	.byte	0x00, 0xf5, 0x21, 0x00


	//----- nvinfo : EIATTR_KPARAM_INFO
	.align		4
.L_57:
        /*0038*/ 	.byte	0x04, 0x17
        /*003a*/ 	.short	(.L_59 - .L_58)
.L_58:
        /*003c*/ 	.word	0x00000000
        /*0040*/ 	.short	0x0000
        /*0042*/ 	.short	0x0000
        /*0044*/ 	.byte	0x00, 0xf5, 0x21, 0x00


	//----- nvinfo : EIATTR_SPARSE_MMA_MASK
	.align		4
.L_59:
        /*0048*/ 	.byte	0x03, 0x50
        /*004a*/ 	.short	0x0000


	//----- nvinfo : EIATTR_MAXREG_COUNT
	.align		4
        /*004c*/ 	.byte	0x03, 0x1b
        /*004e*/ 	.short	0x00ff


	//----- nvinfo : EIATTR_MERCURY_ISA_VERSION
	.align		4
        /*0050*/ 	.byte	0x03, 0x5f
        /*0052*/ 	.short	0x0101


	//----- nvinfo : EIATTR_VRC_CTA_INIT_COUNT
	.align		4
        /*0054*/ 	.byte	0x02, 0x4a
	.zero		1
	.zero		1


	//----- nvinfo : EIATTR_EXIT_INSTR_OFFSETS
	.align		4
        /*0058*/ 	.byte	0x04, 0x1c
        /*005a*/ 	.short	(.L_61 - .L_60)


	//   ....[0]....
.L_60:
        /*005c*/ 	.word	0x00000080


	//   ....[1]....
        /*0060*/ 	.word	0x00000100


	//----- nvinfo : EIATTR_CBANK_PARAM_SIZE
	.align		4
.L_61:
        /*0064*/ 	.byte	0x03, 0x19
        /*0066*/ 	.short	0x0018


	//----- nvinfo : EIATTR_PARAM_CBANK
	.align		4
        /*0068*/ 	.byte	0x04, 0x0a
        /*006a*/ 	.short	(.L_63 - .L_62)
	.align		4
.L_62:
        /*006c*/ 	.word	index@(.nv.constant0._Z6warmupPfS_ii)
        /*0070*/ 	.short	0x0380
        /*0072*/ 	.short	0x0018


	//----- nvinfo : EIATTR_SW_WAR
	.align		4
.L_63:
        /*0074*/ 	.byte	0x04, 0x36
        /*0076*/ 	.short	(.L_65 - .L_64)
.L_64:
        /*0078*/ 	.word	0x00000008
.L_65:


//--------------------- .nv.callgraph             --------------------------
	.section	.nv.callgraph,"",@"SHT_CUDA_CALLGRAPH"
	.align	4
	.sectionentsize	8
	.align		4
        /*0000*/ 	.word	0x00000000
	.align		4
        /*0004*/ 	.word	0xffffffff
	.align		4
        /*0008*/ 	.word	0x00000000
	.align		4
        /*000c*/ 	.word	0xfffffffe
	.align		4
        /*0010*/ 	.word	0x00000000
	.align		4
        /*0014*/ 	.word	0xfffffffd
	.align		4
        /*0018*/ 	.word	0x00000000
	.align		4
        /*001c*/ 	.word	0xfffffffc


//--------------------- .text._Z17readOffsetUnroll4PfS_ii --------------------------
	.section	.text._Z17readOffsetUnroll4PfS_ii,"ax",@progbits
	.align	128
        .global         _Z17readOffsetUnroll4PfS_ii
        .type           _Z17readOffsetUnroll4PfS_ii,@function
        .size           _Z17readOffsetUnroll4PfS_ii,(.L_x_3 - _Z17readOffsetUnroll4PfS_ii)
        .other          _Z17readOffsetUnroll4PfS_ii,@"STO_CUDA_ENTRY STV_DEFAULT"
_Z17readOffsetUnroll4PfS_ii:
.text._Z17readOffsetUnroll4PfS_ii:
[----:B------:R-:W-:Y:S01]  /*0000*/  LDC R1, c[0x0][0x37c] ;  /* 0x0000df00ff017b82 */ /* 0x000fe20000000800 */
[----:B------:R-:W0:Y:S07]  /*0010*/  S2R R13, SR_TID.X ;  /* 0x00000000000d7919 */ /* 0x000e2e0000002100 */
[----:B------:R-:W0:Y:S01]  /*0020*/  S2UR UR4, SR_CTAID.X ;  /* 0x00000000000479c3 */ /* 0x000e220000002500 */
[----:B------:R-:W1:Y:S07]  /*0030*/  LDCU.64 UR6, c[0x0][0x390] ;  /* 0x00007200ff0677ac */ /* 0x000e6e0008000a00 */
[----:B------:R-:W0:Y:S02]  /*0040*/  LDC R0, c[0x0][0x360] ;  /* 0x0000d800ff007b82 */ /* 0x000e240000000800 */
[----:B0-----:R-:W-:-:S05]  /*0050*/  IMAD R13, R0, UR4, R13 ;  /* 0x00000004000d7c24 */ /* 0x001fca000f8e020d */
[----:B-1----:R-:W-:-:S05]  /*0060*/  IADD3 R7, PT, PT, R13, UR7, RZ ;  /* 0x000000070d077c10 */ /* 0x002fca000fffe0ff */
[----:B------:R-:W-:-:S05]  /*0070*/  IMAD R17, R0, 0x3, R7 ;  /* 0x0000000300117824 */ /* 0x000fca00078e0207 */
[----:B------:R-:W-:-:S13]  /*0080*/  ISETP.GE.U32.AND P0, PT, R17, UR6, PT ;  /* 0x0000000611007c0c */ /* 0x000fda000bf06070 */
[----:B------:R-:W-:Y:S05]  /*0090*/  @P0 EXIT ;  /* 0x000000000000094d */ /* 0x000fea0003800000 */
[----:B------:R-:W0:Y:S01]  /*00a0*/  LDC.64 R2, c[0x0][0x380] ;  /* 0x0000e000ff027b82 */ /* 0x000e220000000a00 */
[----:B------:R-:W1:Y:S07]  /*00b0*/  LDCU.64 UR4, c[0x0][0x358] ;  /* 0x00006b00ff0477ac */ /* 0x000e6e0008000a00 */
[----:B------:R-:W2:Y:S01]  /*00c0*/  LDC.64 R4, c[0x0][0x388] ;  /* 0x0000e200ff047b82 */ /* 0x000ea20000000a00 */
[----:B0-----:R-:W-:-:S05]  /*00d0*/  IMAD.WIDE.U32 R6, R7, 0x4, R2 ;  /* 0x0000000407067825 */ /* 0x001fca00078e0002 */
[----:B-1----:R-:W3:Y:S01]  /*00e0*/  LDG.E R19, desc[UR4][R6.64] ;  /* 0x0000000406137981 */ /* 0x002ee2000c1e1900 */
[----:B------:R-:W-:Y:S02]  /*00f0*/  IMAD R15, R0, -0x2, R17 ;  /* 0xfffffffe000f7824 */ /* 0x000fe400078e0211 */
[----:B--2---:R-:W-:-:S04]  /*0100*/  IMAD.WIDE.U32 R8, R13, 0x4, R4 ;  /* 0x000000040d087825 */ /* 0x004fc800078e0004 */
[----:B------:R-:W-:Y:S01]  /*0110*/  IMAD.WIDE.U32 R10, R15, 0x4, R2 ;  /* 0x000000040f0a7825 */ /* 0x000fe200078e0002 */
[-C--:B------:R-:W-:Y:S01]  /*0120*/  IADD3 R21, PT, PT, R13, R0.reuse, RZ ;  /* 0x000000000d157210 */ /* 0x080fe20007ffe0ff */
[----:B---3--:R-:W-:Y:S04]  /*0130*/  STG.E desc[UR4][R8.64], R19 ;  /* 0x0000001308007986 */ /* 0x008fe8000c101904 */
[----:B------:R-:W2:Y:S01]  /*0140*/  LDG.E R11, desc[UR4][R10.64] ;  /* 0x000000040a0b7981 */ /* 0x000ea2000c1e1900 */
[----:B------:R-:W-:Y:S01]  /*0150*/  IADD3 R15, PT, PT, R15, R0, RZ ;  /* 0x000000000f0f7210 */ /* 0x000fe20007ffe0ff */
[----:B------:R-:W-:-:S04]  /*0160*/  IMAD.WIDE.U32 R12, R21, 0x4, R4 ;  /* 0x00000004150c7825 */ /* 0x000fc800078e0004 */
[----:B------:R-:W-:Y:S01]  /*0170*/  IMAD.WIDE.U32 R14, R15, 0x4, R2 ;  /* 0x000000040f0e7825 */ /* 0x000fe200078e0002 */
[----:B------:R-:W-:Y:S01]  /*0180*/  IADD3 R21, PT, PT, R21, R0, RZ ;  /* 0x0000000015157210 */ /* 0x000fe20007ffe0ff */
[----:B--2---:R-:W-:Y:S04]  /*0190*/  STG.E desc[UR4][R12.64], R11 ;  /* 0x0000000b0c007986 */ /* 0x004fe8000c101904 */
[----:B------:R-:W2:Y:S01]  /*01a0*/  LDG.E R15, desc[UR4][R14.64] ;  /* 0x000000040e0f7981 */ /* 0x000ea2000c1e1900 */
[----:B------:R-:W-:-:S04]  /*01b0*/  IMAD.WIDE.U32 R6, R21, 0x4, R4 ;  /* 0x0000000415067825 */ /* 0x000fc800078e0004 */
[----:B------:R-:W-:Y:S01]  /*01c0*/  IMAD.WIDE.U32 R2, R17, 0x4, R2 ;  /* 0x0000000411027825 */ /* 0x000fe200078e0002 */
[----:B------:R-:W-:Y:S01]  /*01d0*/  IADD3 R21, PT, PT, R21, R0, RZ ;  /* 0x0000000015157210 */ /* 0x000fe20007ffe0ff */
[----:B--2---:R-:W-:Y:S04]  /*01e0*/  STG.E desc[UR4][R6.64], R15 ;  /* 0x0000000f06007986 */ /* 0x004fe8000c101904 */
[----:B------:R-:W2:Y:S01]  /*01f0*/  LDG.E R3, desc[UR4][R2.64] ;  /* 0x0000000402037981 */ /* 0x000ea2000c1e1900 */
[----:B------:R-:W-:-:S05]  /*0200*/  IMAD.WIDE.U32 R4, R21, 0x4, R4 ;  /* 0x0000000415047825 */ /* 0x000fca00078e0004 */
[----:B--2---:R-:W-:Y:S01]  /*0210*/  STG.E desc[UR4][R4.64], R3 ;  /* 0x0000000304007986 */ /* 0x004fe2000c101904 */
[----:B------:R-:W-:Y:S05]  /*0220*/  EXIT ;  /* 0x000000000000794d */ /* 0x000fea0003800000 */
.L_x_0:
[----:B------:R-:W-:-:S00]  /*0230*/  BRA `(.L_x_0) ;  /* 0xfffffffc00fc7947 */ /* 0x000fc0000383ffff */
[----:B------:R-:W-:-:S00]  /*0240*/  NOP ;  /* 0x0000000000007918 */ /* 0x000fc00000000000 */
        /* <DEDUP_REMOVED lines=11> */
.L_x_3:


//--------------------- .text._Z10readOffsetPfS_ii --------------------------
	.section	.text._Z10readOffsetPfS_ii,"ax",@progbits
	.align	128
        .global         _Z10readOffsetPfS_ii
        .type           _Z10readOffsetPfS_ii,@function
        .size           _Z10readOffsetPfS_ii,(.L_x_4 - _Z10readOffsetPfS_ii)
        .other          _Z10readOffsetPfS_ii,@"STO_CUDA_ENTRY STV_DEFAULT"
_Z10readOffsetPfS_ii:
.text._Z10readOffsetPfS_ii:
[----:B------:R-:W-:Y:S01]  /*0000*/  LDC R1, c[0x0][0x37c] ;  /* 0x0000df00ff017b82 */ /* 0x000fe20000000800 */
[----:B------:R-:W0:Y:S01]  /*0010*/  S2R R7, SR_CTAID.X ;  /* 0x0000000000077919 */ /* 0x000e220000002500 */
[----:B------:R-:W0:Y:S01]  /*0020*/  LDCU UR4, c[0x0][0x360] ;  /* 0x00006c00ff0477ac */ /* 0x000e220008000800 */
[----:B------:R-:W0:Y:S01]  /*0030*/  S2R R0, SR_TID.X ;  /* 0x0000000000007919 */ /* 0x000e220000002100 */
[----:B------:R-:W1:Y:S01]  /*0040*/  LDCU.64 UR6, c[0x0][0x390] ;  /* 0x00007200ff0677ac */ /* 0x000e620008000a00 */
[----:B0-----:R-:W-:-:S05]  /*0050*/  IMAD R7, R7, UR4, R0 ;  /* 0x0000000407077c24 */ /* 0x001fca000f8e0200 */
[----:B-1----:R-:W-:-:S04]  /*0060*/  IADD3 R5, PT, PT, R7, UR7, RZ ;  /* 0x0000000707057c10 */ /* 0x002fc8000fffe0ff */
[----:B------:R-:W-:-:S13]  /*0070*/  ISETP.GE.U32.AND P0, PT, R5, UR6, PT ;  /* 0x0000000605007c0c */ /* 0x000fda000bf06070 */
[----:B------:R-:W-:Y:S05]  /*0080*/  @P0 EXIT ;  /* 0x000000000000094d */ /* 0x000fea0003800000 */
[----:B------:R-:W0:Y:S01]  /*0090*/  LDC.64 R2, c[0x0][0x380] ;  /* 0x0000e000ff027b82 */ /* 0x000e220000000a00 */
[----:B------:R-:W1:Y:S01]  /*00a0*/  LDCU.64 UR4, c[0x0][0x358] ;  /* 0x00006b00ff0477ac */ /* 0x000e620008000a00 */
[----:B0-----:R-:W-:-:S06]  /*00b0*/  IMAD.WIDE.U32 R2, R5, 0x4, R2 ;  /* 0x0000000405027825 */ /* 0x001fcc00078e0002 */
[----:B------:R-:W0:Y:S01]  /*00c0*/  LDC.64 R4, c[0x0][0x388] ;  /* 0x0000e200ff047b82 */ /* 0x000e220000000a00 */
[----:B-1----:R-:W2:Y:S01]  /*00d0*/  LDG.E R3, desc[UR4][R2.64] ;  /* 0x0000000402037981 */ /* 0x002ea2000c1e1900 */
[----:B0-----:R-:W-:-:S05]  /*00e0*/  IMAD.WIDE.U32 R4, R7, 0x4, R4 ;  /* 0x0000000407047825 */ /* 0x001fca00078e0004 */
[----:B--2---:R-:W-:Y:S01]  /*00f0*/  STG.E desc[UR4][R4.64], R3 ;  /* 0x0000000304007986 */ /* 0x004fe2000c101904 */
[----:B------:R-:W-:Y:S05]  /*0100*/  EXIT ;  /* 0x000000000000794d */ /* 0x000fea0003800000 */
.L_x_1:
        /* <DEDUP_REMOVED lines=15> */
.L_x_4:


//--------------------- .text._Z6warmupPfS_ii     --------------------------
	.section	.text._Z6warmupPfS_ii,"ax",@progbits
	.align	128
        .global         _Z6warmupPfS_ii
        .type           _Z6warmupPfS_ii,@function
        .size           _Z6warmupPfS_ii,(.L_x_5 - _Z6warmupPfS_ii)
        .other          _Z6warmupPfS_ii,@"STO_CUDA_ENTRY STV_DEFAULT"
_Z6warmupPfS_ii:
.text._Z6warmupPfS_ii:
        /* <DEDUP_REMOVED lines=17> */
.L_x_2:
        /* <DEDUP_REMOVED lines=15> */
.L_x_5:


//--------------------- .nv.shared.reserved.0     --------------------------
	.section	.nv.shared.reserved.0,"aw",@nobits
	.weak		__nv_reservedSMEM_offset_0_alias
	.size		__nv_reservedSMEM_offset_0_alias, 0, 64
	.other		__nv_reservedSMEM_offset_0_alias,@"STO_CUDA_RESERVED_SHARED STV_DEFAULT"
__nv_reservedSMEM_offset_0_alias:
	.zero		0
	.zero		64


//--------------------- .nv.constant0._Z17readOffsetUnroll4PfS_ii --------------------------
	.section	.nv.constant0._Z17readOffsetUnroll4PfS_ii,"a",@progbits
	.sectionflags	@""
	.align	4
.nv.constant0._Z17readOffsetUnroll4PfS_ii:
	.zero		920


//--------------------- .nv.constant0._Z10readOffsetPfS_ii --------------------------
	.section	.nv.constant0._Z10readOffsetPfS_ii,"a",@progbits
	.sectionflags	@""
	.align	4
.nv.constant0._Z10readOffsetPfS_ii:
	.zero		920


//--------------------- .nv.constant0._Z6warmupPfS_ii --------------------------
	.section	.nv.constant0._Z6warmupPfS_ii,"a",@progbits
	.sectionflags	@""
	.align	4
.nv.constant0._Z6warmupPfS_ii:
	.zero		920


//--------------------- SYMBOLS --------------------------

	.type		.nv.reservedSmem.offset0,@object
	.size		.nv.reservedSmem.offset0,0x4
